//
// Generated by NVIDIA NVVM Compiler
//
// Compiler Build ID: CL-36424714
// Cuda compilation tools, release 13.0, V13.0.88
// Based on NVVM 20.0.0
//

.version 9.0
.target sm_100
.address_size 64

	// .globl	_Z14multiplyKernelPff

.visible .entry _Z14multiplyKernelPff(
	.param .u64 .ptr .align 1 _Z14multiplyKernelPff_param_0,
	.param .f32 _Z14multiplyKernelPff_param_1
)
{
	.reg .b32 	%r<5>;
	.reg .b32 	%f<4>;
	.reg .b64 	%rd<5>;

	ld.param.u64 	%rd1, [_Z14multiplyKernelPff_param_0];
	ld.param.f32 	%f1, [_Z14multiplyKernelPff_param_1];
	cvta.to.global.u64 	%rd2, %rd1;
	mov.u32 	%r1, %ctaid.x;
	mov.u32 	%r2, %ntid.x;
	mov.u32 	%r3, %tid.x;
	mad.lo.s32 	%r4, %r1, %r2, %r3;
	mul.wide.s32 	%rd3, %r4, 4;
	add.s64 	%rd4, %rd2, %rd3;
	ld.global.f32 	%f2, [%rd4];
	mul.f32 	%f3, %f1, %f2;
	st.global.f32 	[%rd4], %f3;
	ret;

}


// ===== COMPILED SASS (sm_100) =====

	.target	sm_100

	.elftype	@"ET_EXEC"


//--------------------- .note.nv.tkinfo           --------------------------
	.section	.note.nv.tkinfo,"",@"SHT_NOTE"
	.sectionflags	@"SHF_NOTE_NV_TKINFO"
	.tkinfo
        /*0018*/ 	.word	0x00000002
        /*0030*/ 	.string	""
        /*0030*/ 	.string	"ptxas"
        /*0030*/ 	.string	"Cuda compilation tools, release 13.0, V13.0.88"
        /*0030*/ 	.string	"Build cuda_13.0.r13.0/compiler.36424714_0"
        /*0030*/ 	.string	"-arch sm_100 -m 64 "



//--------------------- .note.nv.cuinfo           --------------------------
	.section	.note.nv.cuinfo,"",@"SHT_NOTE"
	.sectionflags	@"SHF_NOTE_NV_CUINFO"
        /*0018*/ 	.short	0x0002
        /*001a*/ 	.short	0x0064
        /*001c*/ 	.short	0x0082
	.zero		2


//--------------------- .nv.info                  --------------------------
	.section	.nv.info,"",@"SHT_CUDA_INFO"
	.align	4


	//----- nvinfo : EIATTR_REGCOUNT
	.align		4
        /*0000*/ 	.byte	0x04, 0x2f
        /*0002*/ 	.short	(.L_1 - .L_0)
	.align		4
.L_0:
        /*0004*/ 	.word	index@(_Z14multiplyKernelPff)
        /*0008*/ 	.word	0x00000008


	//----- nvinfo : EIATTR_FRAME_SIZE
	.align		4
.L_1:
        /*000c*/ 	.byte	0x04, 0x11
        /*000e*/ 	.short	(.L_3 - .L_2)
	.align		4
.L_2:
        /*0010*/ 	.word	index@(_Z14multiplyKernelPff)
        /*0014*/ 	.word	0x00000000


	//----- nvinfo : EIATTR_MIN_STACK_SIZE
	.align		4
.L_3:
        /*0018*/ 	.byte	0x04, 0x12
        /*001a*/ 	.short	(.L_5 - .L_4)
	.align		4
.L_4:
        /*001c*/ 	.word	index@(_Z14multiplyKernelPff)
        /*0020*/ 	.word	0x00000000
.L_5:


//--------------------- .nv.compat                --------------------------
	.section	.nv.compat,"",@"SHT_CUDA_COMPAT_INFO"
	.align	4
        /*0000*/ 	.byte	0x02, 0x09, 0x00, 0x00, 0x02, 0x02, 0x01, 0x00, 0x02, 0x05, 0x05, 0x00, 0x03, 0x07, 0x01, 0x01
        /*0010*/ 	.byte	0x02, 0x03, 0x00, 0x00, 0x02, 0x06, 0x01, 0x00, 0x04, 0x0b, 0x08, 0x00, 0x09, 0x00, 0x00, 0x00
        /*0020*/ 	.byte	0x00, 0x00, 0x00, 0x00


//--------------------- .nv.info._Z14multiplyKernelPff --------------------------
	.section	.nv.info._Z14multiplyKernelPff,"",@"SHT_CUDA_INFO"
	.sectionflags	@""
	.align	4


	//----- nvinfo : EIATTR_CUDA_API_VERSION
	.align		4
        /*0000*/ 	.byte	0x04, 0x37
        /*0002*/ 	.short	(.L_7 - .L_6)
.L_6:
        /*0004*/ 	.word	0x00000082


	//----- nvinfo : EIATTR_KPARAM_INFO
	.align		4
.L_7:
        /*0008*/ 	.byte	0x04, 0x17
        /*000a*/ 	.short	(.L_9 - .L_8)
.L_8:
        /*000c*/ 	.word	0x00000000
        /*0010*/ 	.short	0x0001
        /*0012*/ 	.short	0x0008
        /*0014*/ 	.byte	0x00, 0xf0, 0x11, 0x00


	//----- nvinfo : EIATTR_KPARAM_INFO
	.align		4
.L_9:
        /*0018*/ 	.byte	0x04, 0x17
        /*001a*/ 	.short	(.L_11 - .L_10)
.L_10:
        /*001c*/ 	.word	0x00000000
        /*0020*/ 	.short	0x0000
        /*0022*/ 	.short	0x0000
        /*0024*/ 	.byte	0x00, 0xf5, 0x21, 0x00


	//----- nvinfo : EIATTR_SPARSE_MMA_MASK
	.align		4
.L_11:
        /*0028*/ 	.byte	0x03, 0x50
        /*002a*/ 	.short	0x0000


	//----- nvinfo : EIATTR_MAXREG_COUNT
	.align		4
        /*002c*/ 	.byte	0x03, 0x1b
        /*002e*/ 	.short	0x00ff


	//----- nvinfo : EIATTR_MERCURY_ISA_VERSION
	.align		4
        /*0030*/ 	.byte	0x03, 0x5f
        /*0032*/ 	.short	0x0101


	//----- nvinfo : EIATTR_VRC_CTA_INIT_COUNT
	.align		4
        /*0034*/ 	.byte	0x02, 0x4a
	.zero		1
	.zero		1


	//----- nvinfo : EIATTR_EXIT_INSTR_OFFSETS
	.align		4
        /*0038*/ 	.byte	0x04, 0x1c
        /*003a*/ 	.short	(.L_13 - .L_12)


	//   ....[0]....
.L_12:
        /*003c*/ 	.word	0x000000c0


	//----- nvinfo : EIATTR_CBANK_PARAM_SIZE
	.align		4
.L_13:
        /*0040*/ 	.byte	0x03, 0x19
        /*0042*/ 	.short	0x000c


	//----- nvinfo : EIATTR_PARAM_CBANK
	.align		4
        /*0044*/ 	.byte	0x04, 0x0a
        /*0046*/ 	.short	(.L_15 - .L_14)
	.align		4
.L_14:
        /*0048*/ 	.word	index@(.nv.constant0._Z14multiplyKernelPff)
        /*004c*/ 	.short	0x0380
        /*004e*/ 	.short	0x000c


	//----- nvinfo : EIATTR_SW_WAR
	.align		4
.L_15:
        /*0050*/ 	.byte	0x04, 0x36
        /*0052*/ 	.short	(.L_17 - .L_16)
.L_16:
        /*0054*/ 	.word	0x00000008
.L_17:


//--------------------- .nv.callgraph             --------------------------
	.section	.nv.callgraph,"",@"SHT_CUDA_CALLGRAPH"
	.align	4
	.sectionentsize	8
	.align		4
        /*0000*/ 	.word	0x00000000
	.align		4
        /*0004*/ 	.word	0xffffffff
	.align		4
        /*0008*/ 	.word	0x00000000
	.align		4
        /*000c*/ 	.word	0xfffffffe
	.align		4
        /*0010*/ 	.word	0x00000000
	.align		4
        /*0014*/ 	.word	0xfffffffd
	.align		4
        /*0018*/ 	.word	0x00000000
	.align		4
        /*001c*/ 	.word	0xfffffffc


//--------------------- .text._Z14multiplyKernelPff --------------------------
	.section	.text._Z14multiplyKernelPff,"ax",@progbits
	.align	128
        .global         _Z14multiplyKernelPff
        .type           _Z14multiplyKernelPff,@function
        .size           _Z14multiplyKernelPff,(.L_x_1 - _Z14multiplyKernelPff)
        .other          _Z14multiplyKernelPff,@"STO_CUDA_ENTRY STV_DEFAULT"
_Z14multiplyKernelPff:
.text._Z14multiplyKernelPff:
[----:B------:R-:W-:Y:S01]  /*0000*/  LDC R1, c[0x0][0x37c] ;  /* 0x0000df00ff017b82 */ /* 0x000fe20000000800 */
[----:B------:R-:W0:Y:S07]  /*0010*/  S2R R0, SR_TID.X ;  /* 0x0000000000007919 */ /* 0x000e2e0000002100 */
[----:B------:R-:W0:Y:S01]  /*0020*/  S2UR UR6, SR_CTAID.X ;  /* 0x00000000000679c3 */ /* 0x000e220000002500 */
[----:B------:R-:W1:Y:S07]  /*0030*/  LDCU.64 UR4, c[0x0][0x358] ;  /* 0x00006b00ff0477ac */ /* 0x000e6e0008000a00 */
[----:B------:R-:W0:Y:S08]  /*0040*/  LDC R5, c[0x0][0x360] ;  /* 0x0000d800ff057b82 */ /* 0x000e300000000800 */
[----:B------:R-:W2:Y:S01]  /*0050*/  LDC.64 R2, c[0x0][0x380] ;  /* 0x0000e000ff027b82 */ /* 0x000ea20000000a00 */
[----:B0-----:R-:W-:Y:S01]  /*0060*/  IMAD R5, R5, UR6, R0 ;  /* 0x0000000605057c24 */ /* 0x001fe2000f8e0200 */
[----:B------:R-:W0:Y:S03]  /*0070*/  LDCU UR6, c[0x0][0x388] ;  /* 0x00007100ff0677ac */ /* 0x000e260008000800 */
[----:B--2---:R-:W-:-:S05]  /*0080*/  IMAD.WIDE R2, R5, 0x4, R2 ;  /* 0x0000000405027825 */ /* 0x004fca00078e0202 */
[----:B-1----:R-:W0:Y:S02]  /*0090*/  LDG.E R0, desc[UR4][R2.64] ;  /* 0x0000000402007981 */ /* 0x002e24000c1e1900 */
[----:B0-----:R-:W-:-:S05]  /*00a0*/  FMUL R5, R0, UR6 ;  /* 0x0000000600057c20 */ /* 0x001fca0008400000 */
[----:B------:R-:W-:Y:S01]  /*00b0*/  STG.E desc[UR4][R2.64], R5 ;  /* 0x0000000502007986 */ /* 0x000fe2000c101904 */
[----:B------:R-:W-:Y:S05]  /*00c0*/  EXIT ;  /* 0x000000000000794d */ /* 0x000fea0003800000 */
.L_x_0:
[----:B------:R-:W-:-:S00]  /*00d0*/  BRA `(.L_x_0) ;  /* 0xfffffffc00fc7947 */ /* 0x000fc0000383ffff */
[----:B------:R-:W-:-:S00]  /*00e0*/  NOP ;  /* 0x0000000000007918 */ /* 0x000fc00000000000 */
        /* <DEDUP_REMOVED lines=9> */
.L_x_1:


//--------------------- .nv.shared.reserved.0     --------------------------
	.section	.nv.shared.reserved.0,"aw",@nobits
	.weak		__nv_reservedSMEM_offset_0_alias
	.size		__nv_reservedSMEM_offset_0_alias, 0, 64
	.other		__nv_reservedSMEM_offset_0_alias,@"STO_CUDA_RESERVED_SHARED STV_DEFAULT"
__nv_reservedSMEM_offset_0_alias:
	.zero		0
	.zero		64


//--------------------- .nv.constant0._Z14multiplyKernelPff --------------------------
	.section	.nv.constant0._Z14multiplyKernelPff,"a",@progbits
	.sectionflags	@""
	.align	4
.nv.constant0._Z14multiplyKernelPff:
	.zero		908


//--------------------- SYMBOLS --------------------------

	.type		.nv.reservedSmem.offset0,@object
	.size		.nv.reservedSmem.offset0,0x4
